//
// Generated by NVIDIA NVVM Compiler
//
// Compiler Build ID: CL-36424714
// Cuda compilation tools, release 13.0, V13.0.88
// Based on NVVM 20.0.0
//

.version 9.0
.target sm_100
.address_size 64

	// .globl	_Z12AddGpuKernelPfPKfS1_mm

.visible .entry _Z12AddGpuKernelPfPKfS1_mm(
	.param .u64 .ptr .align 1 _Z12AddGpuKernelPfPKfS1_mm_param_0,
	.param .u64 .ptr .align 1 _Z12AddGpuKernelPfPKfS1_mm_param_1,
	.param .u64 .ptr .align 1 _Z12AddGpuKernelPfPKfS1_mm_param_2,
	.param .u64 _Z12AddGpuKernelPfPKfS1_mm_param_3,
	.param .u64 _Z12AddGpuKernelPfPKfS1_mm_param_4
)
{
	.reg .pred 	%p<5>;
	.reg .b32 	%r<21>;
	.reg .b32 	%f<4>;
	.reg .b64 	%rd<17>;

	ld.param.u64 	%rd5, [_Z12AddGpuKernelPfPKfS1_mm_param_0];
	ld.param.u64 	%rd6, [_Z12AddGpuKernelPfPKfS1_mm_param_1];
	ld.param.u64 	%rd7, [_Z12AddGpuKernelPfPKfS1_mm_param_2];
	ld.param.u64 	%rd8, [_Z12AddGpuKernelPfPKfS1_mm_param_3];
	ld.param.u64 	%rd9, [_Z12AddGpuKernelPfPKfS1_mm_param_4];
	mov.u32 	%r12, %tid.x;
	mov.u32 	%r13, %ctaid.x;
	mov.u32 	%r1, %ntid.x;
	mad.lo.s32 	%r2, %r13, %r1, %r12;
	mov.u32 	%r14, %tid.y;
	mov.u32 	%r15, %ctaid.y;
	mov.u32 	%r3, %ntid.y;
	mad.lo.s32 	%r19, %r15, %r3, %r14;
	cvt.u64.u32 	%rd10, %r19;
	setp.le.u64 	%p1, %rd9, %rd10;
	@%p1 bra 	$L__BB0_6;
	cvt.s64.s32 	%rd1, %r2;
	cvt.u32.u64 	%r5, %rd9;
	mov.u32 	%r16, %nctaid.y;
	mul.lo.s32 	%r6, %r3, %r16;
	mov.u32 	%r17, %nctaid.x;
	mul.lo.s32 	%r7, %r1, %r17;
	cvta.to.global.u64 	%rd2, %rd6;
	cvta.to.global.u64 	%rd3, %rd7;
	cvta.to.global.u64 	%rd4, %rd5;
$L__BB0_2:
	setp.le.u64 	%p2, %rd8, %rd1;
	@%p2 bra 	$L__BB0_5;
	mov.u32 	%r20, %r2;
$L__BB0_4:
	mad.lo.s32 	%r18, %r20, %r5, %r19;
	mul.wide.s32 	%rd11, %r18, 4;
	add.s64 	%rd12, %rd2, %rd11;
	ld.global.f32 	%f1, [%rd12];
	add.s64 	%rd13, %rd3, %rd11;
	ld.global.f32 	%f2, [%rd13];
	add.f32 	%f3, %f1, %f2;
	add.s64 	%rd14, %rd4, %rd11;
	st.global.f32 	[%rd14], %f3;
	add.s32 	%r20, %r20, %r7;
	cvt.s64.s32 	%rd15, %r20;
	setp.gt.u64 	%p3, %rd8, %rd15;
	@%p3 bra 	$L__BB0_4;
$L__BB0_5:
	add.s32 	%r19, %r19, %r6;
	cvt.u64.u32 	%rd16, %r19;
	setp.gt.u64 	%p4, %rd9, %rd16;
	@%p4 bra 	$L__BB0_2;
$L__BB0_6:
	ret;

}


// ===== COMPILED SASS (sm_100) =====

	.target	sm_100

	.elftype	@"ET_EXEC"


//--------------------- .note.nv.tkinfo           --------------------------
	.section	.note.nv.tkinfo,"",@"SHT_NOTE"
	.sectionflags	@"SHF_NOTE_NV_TKINFO"
	.tkinfo
        /*0018*/ 	.word	0x00000002
        /*0030*/ 	.string	""
        /*0030*/ 	.string	"ptxas"
        /*0030*/ 	.string	"Cuda compilation tools, release 13.0, V13.0.88"
        /*0030*/ 	.string	"Build cuda_13.0.r13.0/compiler.36424714_0"
        /*0030*/ 	.string	"-arch sm_100 -m 64 "



//--------------------- .note.nv.cuinfo           --------------------------
	.section	.note.nv.cuinfo,"",@"SHT_NOTE"
	.sectionflags	@"SHF_NOTE_NV_CUINFO"
        /*0018*/ 	.short	0x0002
        /*001a*/ 	.short	0x0064
        /*001c*/ 	.short	0x0082
	.zero		2


//--------------------- .nv.info                  --------------------------
	.section	.nv.info,"",@"SHT_CUDA_INFO"
	.align	4


	//----- nvinfo : EIATTR_REGCOUNT
	.align		4
        /*0000*/ 	.byte	0x04, 0x2f
        /*0002*/ 	.short	(.L_1 - .L_0)
	.align		4
.L_0:
        /*0004*/ 	.word	index@(_Z12AddGpuKernelPfPKfS1_mm)
        /*0008*/ 	.word	0x00000016


	//----- nvinfo : EIATTR_FRAME_SIZE
	.align		4
.L_1:
        /*000c*/ 	.byte	0x04, 0x11
        /*000e*/ 	.short	(.L_3 - .L_2)
	.align		4
.L_2:
        /*0010*/ 	.word	index@(_Z12AddGpuKernelPfPKfS1_mm)
        /*0014*/ 	.word	0x00000000


	//----- nvinfo : EIATTR_MIN_STACK_SIZE
	.align		4
.L_3:
        /*0018*/ 	.byte	0x04, 0x12
        /*001a*/ 	.short	(.L_5 - .L_4)
	.align		4
.L_4:
        /*001c*/ 	.word	index@(_Z12AddGpuKernelPfPKfS1_mm)
        /*0020*/ 	.word	0x00000000
.L_5:


//--------------------- .nv.compat                --------------------------
	.section	.nv.compat,"",@"SHT_CUDA_COMPAT_INFO"
	.align	4
        /*0000*/ 	.byte	0x02, 0x09, 0x00, 0x00, 0x02, 0x02, 0x01, 0x00, 0x02, 0x05, 0x05, 0x00, 0x03, 0x07, 0x01, 0x01
        /*0010*/ 	.byte	0x02, 0x03, 0x00, 0x00, 0x02, 0x06, 0x01, 0x00, 0x04, 0x0b, 0x08, 0x00, 0x09, 0x00, 0x00, 0x00
        /*0020*/ 	.byte	0x00, 0x00, 0x00, 0x00


//--------------------- .nv.info._Z12AddGpuKernelPfPKfS1_mm --------------------------
	.section	.nv.info._Z12AddGpuKernelPfPKfS1_mm,"",@"SHT_CUDA_INFO"
	.sectionflags	@""
	.align	4


	//----- nvinfo : EIATTR_CUDA_API_VERSION
	.align		4
        /*0000*/ 	.byte	0x04, 0x37
        /*0002*/ 	.short	(.L_7 - .L_6)
.L_6:
        /*0004*/ 	.word	0x00000082


	//----- nvinfo : EIATTR_KPARAM_INFO
	.align		4
.L_7:
        /*0008*/ 	.byte	0x04, 0x17
        /*000a*/ 	.short	(.L_9 - .L_8)
.L_8:
        /*000c*/ 	.word	0x00000000
        /*0010*/ 	.short	0x0004
        /*0012*/ 	.short	0x0020
        /*0014*/ 	.byte	0x00, 0xf0, 0x21, 0x00


	//----- nvinfo : EIATTR_KPARAM_INFO
	.align		4
.L_9:
        /*0018*/ 	.byte	0x04, 0x17
        /*001a*/ 	.short	(.L_11 - .L_10)
.L_10:
        /*001c*/ 	.word	0x00000000
        /*0020*/ 	.short	0x0003
        /*0022*/ 	.short	0x0018
        /*0024*/ 	.byte	0x00, 0xf0, 0x21, 0x00


	//----- nvinfo : EIATTR_KPARAM_INFO
	.align		4
.L_11:
        /*0028*/ 	.byte	0x04, 0x17
        /*002a*/ 	.short	(.L_13 - .L_12)
.L_12:
        /*002c*/ 	.word	0x00000000
        /*0030*/ 	.short	0x0002
        /*0032*/ 	.short	0x0010
        /*0034*/ 	.byte	0x00, 0xf5, 0x21, 0x00


	//----- nvinfo : EIATTR_KPARAM_INFO
	.align		4
.L_13:
        /*0038*/ 	.byte	0x04, 0x17
        /*003a*/ 	.short	(.L_15 - .L_14)
.L_14:
        /*003c*/ 	.word	0x00000000
        /*0040*/ 	.short	0x0001
        /*0042*/ 	.short	0x0008
        /*0044*/ 	.byte	0x00, 0xf5, 0x21, 0x00


	//----- nvinfo : EIATTR_KPARAM_INFO
	.align		4
.L_15:
        /*0048*/ 	.byte	0x04, 0x17
        /*004a*/ 	.short	(.L_17 - .L_16)
.L_16:
        /*004c*/ 	.word	0x00000000
        /*0050*/ 	.short	0x0000
        /*0052*/ 	.short	0x0000
        /*0054*/ 	.byte	0x00, 0xf5, 0x21, 0x00


	//----- nvinfo : EIATTR_SPARSE_MMA_MASK
	.align		4
.L_17:
        /*0058*/ 	.byte	0x03, 0x50
        /*005a*/ 	.short	0x0000


	//----- nvinfo : EIATTR_MAXREG_COUNT
	.align		4
        /*005c*/ 	.byte	0x03, 0x1b
        /*005e*/ 	.short	0x00ff


	//----- nvinfo : EIATTR_MERCURY_ISA_VERSION
	.align		4
        /*0060*/ 	.byte	0x03, 0x5f
        /*0062*/ 	.short	0x0101


	//----- nvinfo : EIATTR_VRC_CTA_INIT_COUNT
	.align		4
        /*0064*/ 	.byte	0x02, 0x4a
	.zero		1
	.zero		1


	//----- nvinfo : EIATTR_EXIT_INSTR_OFFSETS
	.align		4
        /*0068*/ 	.byte	0x04, 0x1c
        /*006a*/ 	.short	(.L_19 - .L_18)


	//   ....[0]....
.L_18:
        /*006c*/ 	.word	0x000000c0


	//   ....[1]....
        /*0070*/ 	.word	0x00000320


	//----- nvinfo : EIATTR_CRS_STACK_SIZE
	.align		4
.L_19:
        /*0074*/ 	.byte	0x04, 0x1e
        /*0076*/ 	.short	(.L_21 - .L_20)
.L_20:
        /*0078*/ 	.word	0x00000000


	//----- nvinfo : EIATTR_CBANK_PARAM_SIZE
	.align		4
.L_21:
        /*007c*/ 	.byte	0x03, 0x19
        /*007e*/ 	.short	0x0028


	//----- nvinfo : EIATTR_PARAM_CBANK
	.align		4
        /*0080*/ 	.byte	0x04, 0x0a
        /*0082*/ 	.short	(.L_23 - .L_22)
	.align		4
.L_22:
        /*0084*/ 	.word	index@(.nv.constant0._Z12AddGpuKernelPfPKfS1_mm)
        /*0088*/ 	.short	0x0380
        /*008a*/ 	.short	0x0028


	//----- nvinfo : EIATTR_SW_WAR
	.align		4
.L_23:
        /*008c*/ 	.byte	0x04, 0x36
        /*008e*/ 	.short	(.L_25 - .L_24)
.L_24:
        /*0090*/ 	.word	0x00000008
.L_25:


//--------------------- .nv.callgraph             --------------------------
	.section	.nv.callgraph,"",@"SHT_CUDA_CALLGRAPH"
	.align	4
	.sectionentsize	8
	.align		4
        /*0000*/ 	.word	0x00000000
	.align		4
        /*0004*/ 	.word	0xffffffff
	.align		4
        /*0008*/ 	.word	0x00000000
	.align		4
        /*000c*/ 	.word	0xfffffffe
	.align		4
        /*0010*/ 	.word	0x00000000
	.align		4
        /*0014*/ 	.word	0xfffffffd
	.align		4
        /*0018*/ 	.word	0x00000000
	.align		4
        /*001c*/ 	.word	0xfffffffc


//--------------------- .text._Z12AddGpuKernelPfPKfS1_mm --------------------------
	.section	.text._Z12AddGpuKernelPfPKfS1_mm,"ax",@progbits
	.align	128
        .global         _Z12AddGpuKernelPfPKfS1_mm
        .type           _Z12AddGpuKernelPfPKfS1_mm,@function
        .size           _Z12AddGpuKernelPfPKfS1_mm,(.L_x_5 - _Z12AddGpuKernelPfPKfS1_mm)
        .other          _Z12AddGpuKernelPfPKfS1_mm,@"STO_CUDA_ENTRY STV_DEFAULT"
_Z12AddGpuKernelPfPKfS1_mm:
.text._Z12AddGpuKernelPfPKfS1_mm:
[----:B------:R-:W-:Y:S01]  /*0000*/  LDC R1, c[0x0][0x37c] ;  /* 0x0000df00ff017b82 */ /* 0x000fe20000000800 */
[----:B------:R-:W0:Y:S07]  /*0010*/  S2R R2, SR_TID.Y ;  /* 0x0000000000027919 */ /* 0x000e2e0000002200 */
[----:B------:R-:W1:Y:S01]  /*0020*/  LDC R3, c[0x0][0x360] ;  /* 0x0000d800ff037b82 */ /* 0x000e620000000800 */
[----:B------:R-:W2:Y:S01]  /*0030*/  LDCU.64 UR6, c[0x0][0x3a0] ;  /* 0x00007400ff0677ac */ /* 0x000ea20008000a00 */
[----:B------:R-:W1:Y:S06]  /*0040*/  S2R R0, SR_TID.X ;  /* 0x0000000000007919 */ /* 0x000e6c0000002100 */
[----:B------:R-:W0:Y:S08]  /*0050*/  S2UR UR5, SR_CTAID.Y ;  /* 0x00000000000579c3 */ /* 0x000e300000002600 */
[----:B------:R-:W0:Y:S08]  /*0060*/  LDC R15, c[0x0][0x364] ;  /* 0x0000d900ff0f7b82 */ /* 0x000e300000000800 */
[----:B------:R-:W1:Y:S01]  /*0070*/  S2UR UR4, SR_CTAID.X ;  /* 0x00000000000479c3 */ /* 0x000e620000002500 */
[----:B0-----:R-:W-:-:S05]  /*0080*/  IMAD R2, R15, UR5, R2 ;  /* 0x000000050f027c24 */ /* 0x001fca000f8e0202 */
[----:B--2---:R-:W-:Y:S01]  /*0090*/  ISETP.GE.U32.AND P0, PT, R2, UR6, PT ;  /* 0x0000000602007c0c */ /* 0x004fe2000bf06070 */
[----:B-1----:R-:W-:-:S03]  /*00a0*/  IMAD R0, R3, UR4, R0 ;  /* 0x0000000403007c24 */ /* 0x002fc6000f8e0200 */
[----:B------:R-:W-:-:S13]  /*00b0*/  ISETP.GE.U32.AND.EX P0, PT, RZ, UR7, PT, P0 ;  /* 0x00000007ff007c0c */ /* 0x000fda000bf06100 */
[----:B------:R-:W-:Y:S05]  /*00c0*/  @P0 EXIT ;  /* 0x000000000000094d */ /* 0x000fea0003800000 */
[----:B------:R-:W0:Y:S01]  /*00d0*/  LDCU.64 UR8, c[0x0][0x398] ;  /* 0x00007300ff0877ac */ /* 0x000e220008000a00 */
[----:B------:R-:W-:Y:S01]  /*00e0*/  SHF.R.S32.HI R4, RZ, 0x1f, R0 ;  /* 0x0000001fff047819 */ /* 0x000fe20000011400 */
[----:B------:R-:W-:Y:S01]  /*00f0*/  IMAD.MOV.U32 R14, RZ, RZ, R2 ;  /* 0x000000ffff0e7224 */ /* 0x000fe200078e0002 */
[----:B------:R-:W1:Y:S01]  /*0100*/  LDCU UR4, c[0x0][0x374] ;  /* 0x00006e80ff0477ac */ /* 0x000e620008000800 */
[----:B------:R-:W2:Y:S01]  /*0110*/  LDCU UR5, c[0x0][0x370] ;  /* 0x00006e00ff0577ac */ /* 0x000ea20008000800 */
[----:B------:R-:W3:Y:S01]  /*0120*/  LDCU.64 UR6, c[0x0][0x358] ;  /* 0x00006b00ff0677ac */ /* 0x000ee20008000a00 */
[----:B------:R-:W4:Y:S01]  /*0130*/  LDCU UR10, c[0x0][0x3a0] ;  /* 0x00007400ff0a77ac */ /* 0x000f220008000800 */
[----:B0-----:R-:W-:Y:S01]  /*0140*/  ISETP.GE.U32.AND P0, PT, R0, UR8, PT ;  /* 0x0000000800007c0c */ /* 0x001fe2000bf06070 */
[----:B------:R-:W0:Y:S03]  /*0150*/  LDCU.64 UR12, c[0x0][0x398] ;  /* 0x00007300ff0c77ac */ /* 0x000e260008000a00 */
[----:B------:R-:W-:Y:S01]  /*0160*/  ISETP.GE.U32.AND.EX P0, PT, R4, UR9, PT, P0 ;  /* 0x0000000904007c0c */ /* 0x000fe2000bf06100 */
[----:B-1----:R-:W-:-:S02]  /*0170*/  IMAD R15, R15, UR4, RZ ;  /* 0x000000040f0f7c24 */ /* 0x002fc4000f8e02ff */
[----:B--234-:R-:W-:-:S10]  /*0180*/  IMAD R16, R3, UR5, RZ ;  /* 0x0000000503107c24 */ /* 0x01cfd4000f8e02ff */
.L_x_3:
[----:B------:R-:W-:Y:S04]  /*0190*/  BSSY.RECONVERGENT B0, `(.L_x_0) ;  /* 0x0000013000007945 */ /* 0x000fe80003800200 */
[----:B----4-:R-:W-:Y:S05]  /*01a0*/  @P0 BRA `(.L_x_1) ;  /* 0x0000000000440947 */ /* 0x010fea0003800000 */
[----:B------:R-:W1:Y:S01]  /*01b0*/  LDC.64 R2, c[0x0][0x390] ;  /* 0x0000e400ff027b82 */ /* 0x000e620000000a00 */
[----:B------:R-:W-:-:S07]  /*01c0*/  IMAD.MOV.U32 R17, RZ, RZ, R0 ;  /* 0x000000ffff117224 */ /* 0x000fce00078e0000 */
[----:B------:R-:W2:Y:S08]  /*01d0*/  LDC.64 R4, c[0x0][0x380] ;  /* 0x0000e000ff047b82 */ /* 0x000eb00000000a00 */
[----:B------:R-:W3:Y:S02]  /*01e0*/  LDC.64 R6, c[0x0][0x388] ;  /* 0x0000e200ff067b82 */ /* 0x000ee40000000a00 */
.L_x_2:
[----:B----4-:R-:W-:-:S04]  /*01f0*/  IMAD R13, R17, UR10, R14 ;  /* 0x0000000a110d7c24 */ /* 0x010fc8000f8e020e */
[----:B---3--:R-:W-:-:S04]  /*0200*/  IMAD.WIDE R8, R13, 0x4, R6 ;  /* 0x000000040d087825 */ /* 0x008fc800078e0206 */
[C---:B-1----:R-:W-:Y:S02]  /*0210*/  IMAD.WIDE R10, R13.reuse, 0x4, R2 ;  /* 0x000000040d0a7825 */ /* 0x042fe400078e0202 */
[----:B------:R-:W3:Y:S04]  /*0220*/  LDG.E R8, desc[UR6][R8.64] ;  /* 0x0000000608087981 */ /* 0x000ee8000c1e1900 */
[----:B------:R-:W3:Y:S01]  /*0230*/  LDG.E R11, desc[UR6][R10.64] ;  /* 0x000000060a0b7981 */ /* 0x000ee2000c1e1900 */
[----:B--2---:R-:W-:Y:S01]  /*0240*/  IMAD.WIDE R12, R13, 0x4, R4 ;  /* 0x000000040d0c7825 */ /* 0x004fe200078e0204 */
[----:B------:R-:W-:-:S04]  /*0250*/  IADD3 R17, PT, PT, R16, R17, RZ ;  /* 0x0000001110117210 */ /* 0x000fc80007ffe0ff */
[----:B0-----:R-:W-:Y:S02]  /*0260*/  ISETP.GE.U32.AND P1, PT, R17, UR12, PT ;  /* 0x0000000c11007c0c */ /* 0x001fe4000bf26070 */
[----:B------:R-:W-:-:S04]  /*0270*/  SHF.R.S32.HI R18, RZ, 0x1f, R17 ;  /* 0x0000001fff127819 */ /* 0x000fc80000011411 */
[----:B------:R-:W-:Y:S01]  /*0280*/  ISETP.GE.U32.AND.EX P1, PT, R18, UR13, PT, P1 ;  /* 0x0000000d12007c0c */ /* 0x000fe2000bf26110 */
[----:B---3--:R-:W-:-:S05]  /*0290*/  FADD R19, R8, R11 ;  /* 0x0000000b08137221 */ /* 0x008fca0000000000 */
[----:B------:R4:W-:Y:S07]  /*02a0*/  STG.E desc[UR6][R12.64], R19 ;  /* 0x000000130c007986 */ /* 0x0009ee000c101906 */
[----:B------:R-:W-:Y:S05]  /*02b0*/  @!P1 BRA `(.L_x_2) ;  /* 0xfffffffc00cc9947 */ /* 0x000fea000383ffff */
.L_x_1:
[----:B0-----:R-:W-:Y:S05]  /*02c0*/  BSYNC.RECONVERGENT B0 ;  /* 0x0000000000007941 */ /* 0x001fea0003800200 */
.L_x_0:
[----:B------:R-:W0:Y:S01]  /*02d0*/  LDCU.64 UR4, c[0x0][0x3a0] ;  /* 0x00007400ff0477ac */ /* 0x000e220008000a00 */
[----:B------:R-:W-:-:S04]  /*02e0*/  IADD3 R14, PT, PT, R15, R14, RZ ;  /* 0x0000000e0f0e7210 */ /* 0x000fc80007ffe0ff */
[----:B0-----:R-:W-:-:S04]  /*02f0*/  ISETP.GE.U32.AND P1, PT, R14, UR4, PT ;  /* 0x000000040e007c0c */ /* 0x001fc8000bf26070 */
[----:B------:R-:W-:-:S13]  /*0300*/  ISETP.GE.U32.AND.EX P1, PT, RZ, UR5, PT, P1 ;  /* 0x00000005ff007c0c */ /* 0x000fda000bf26110 */
[----:B------:R-:W-:Y:S05]  /*0310*/  @!P1 BRA `(.L_x_3) ;  /* 0xfffffffc009c9947 */ /* 0x000fea000383ffff */
[----:B------:R-:W-:Y:S05]  /*0320*/  EXIT ;  /* 0x000000000000794d */ /* 0x000fea0003800000 */
.L_x_4:
[----:B------:R-:W-:-:S00]  /*0330*/  BRA `(.L_x_4) ;  /* 0xfffffffc00fc7947 */ /* 0x000fc0000383ffff */
[----:B------:R-:W-:-:S00]  /*0340*/  NOP ;  /* 0x0000000000007918 */ /* 0x000fc00000000000 */
        /* <DEDUP_REMOVED lines=11> */
.L_x_5:


//--------------------- .nv.shared.reserved.0     --------------------------
	.section	.nv.shared.reserved.0,"aw",@nobits
	.weak		__nv_reservedSMEM_offset_0_alias
	.size		__nv_reservedSMEM_offset_0_alias, 0, 64
	.other		__nv_reservedSMEM_offset_0_alias,@"STO_CUDA_RESERVED_SHARED STV_DEFAULT"
__nv_reservedSMEM_offset_0_alias:
	.zero		0
	.zero		64


//--------------------- .nv.constant0._Z12AddGpuKernelPfPKfS1_mm --------------------------
	.section	.nv.constant0._Z12AddGpuKernelPfPKfS1_mm,"a",@progbits
	.sectionflags	@""
	.align	4
.nv.constant0._Z12AddGpuKernelPfPKfS1_mm:
	.zero		936


//--------------------- SYMBOLS --------------------------

	.type		.nv.reservedSmem.offset0,@object
	.size		.nv.reservedSmem.offset0,0x4
